//
// Generated by NVIDIA NVVM Compiler
//
// Compiler Build ID: CL-36424714
// Cuda compilation tools, release 13.0, V13.0.88
// Based on NVVM 20.0.0
//

.version 9.0
.target sm_100
.address_size 64

	// .globl	_Z6MatAddiiPfS_S_

.visible .entry _Z6MatAddiiPfS_S_(
	.param .u32 _Z6MatAddiiPfS_S__param_0,
	.param .u32 _Z6MatAddiiPfS_S__param_1,
	.param .u64 .ptr .align 1 _Z6MatAddiiPfS_S__param_2,
	.param .u64 .ptr .align 1 _Z6MatAddiiPfS_S__param_3,
	.param .u64 .ptr .align 1 _Z6MatAddiiPfS_S__param_4
)
{
	.reg .pred 	%p<4>;
	.reg .b32 	%r<12>;
	.reg .b32 	%f<4>;
	.reg .b64 	%rd<11>;

	ld.param.u32 	%r3, [_Z6MatAddiiPfS_S__param_0];
	ld.param.u32 	%r4, [_Z6MatAddiiPfS_S__param_1];
	ld.param.u64 	%rd1, [_Z6MatAddiiPfS_S__param_2];
	ld.param.u64 	%rd2, [_Z6MatAddiiPfS_S__param_3];
	ld.param.u64 	%rd3, [_Z6MatAddiiPfS_S__param_4];
	mov.u32 	%r5, %ctaid.x;
	mov.u32 	%r6, %ntid.x;
	mov.u32 	%r7, %tid.x;
	mad.lo.s32 	%r1, %r5, %r6, %r7;
	mov.u32 	%r8, %ctaid.y;
	mov.u32 	%r9, %ntid.y;
	mov.u32 	%r10, %tid.y;
	mad.lo.s32 	%r2, %r8, %r9, %r10;
	setp.ge.s32 	%p1, %r2, %r4;
	setp.ge.s32 	%p2, %r1, %r3;
	or.pred  	%p3, %p2, %p1;
	@%p3 bra 	$L__BB0_2;
	cvta.to.global.u64 	%rd4, %rd1;
	cvta.to.global.u64 	%rd5, %rd2;
	cvta.to.global.u64 	%rd6, %rd3;
	mad.lo.s32 	%r11, %r2, %r3, %r1;
	mul.wide.s32 	%rd7, %r11, 4;
	add.s64 	%rd8, %rd4, %rd7;
	ld.global.f32 	%f1, [%rd8];
	add.s64 	%rd9, %rd5, %rd7;
	ld.global.f32 	%f2, [%rd9];
	add.f32 	%f3, %f1, %f2;
	add.s64 	%rd10, %rd6, %rd7;
	st.global.f32 	[%rd10], %f3;
$L__BB0_2:
	ret;

}


// ===== COMPILED SASS (sm_100) =====

	.target	sm_100

	.elftype	@"ET_EXEC"


//--------------------- .note.nv.tkinfo           --------------------------
	.section	.note.nv.tkinfo,"",@"SHT_NOTE"
	.sectionflags	@"SHF_NOTE_NV_TKINFO"
	.tkinfo
        /*0018*/ 	.word	0x00000002
        /*0030*/ 	.string	""
        /*0030*/ 	.string	"ptxas"
        /*0030*/ 	.string	"Cuda compilation tools, release 13.0, V13.0.88"
        /*0030*/ 	.string	"Build cuda_13.0.r13.0/compiler.36424714_0"
        /*0030*/ 	.string	"-arch sm_100 -m 64 "



//--------------------- .note.nv.cuinfo           --------------------------
	.section	.note.nv.cuinfo,"",@"SHT_NOTE"
	.sectionflags	@"SHF_NOTE_NV_CUINFO"
        /*0018*/ 	.short	0x0002
        /*001a*/ 	.short	0x0064
        /*001c*/ 	.short	0x0082
	.zero		2


//--------------------- .nv.info                  --------------------------
	.section	.nv.info,"",@"SHT_CUDA_INFO"
	.align	4


	//----- nvinfo : EIATTR_REGCOUNT
	.align		4
        /*0000*/ 	.byte	0x04, 0x2f
        /*0002*/ 	.short	(.L_1 - .L_0)
	.align		4
.L_0:
        /*0004*/ 	.word	index@(_Z6MatAddiiPfS_S_)
        /*0008*/ 	.word	0x0000000c


	//----- nvinfo : EIATTR_FRAME_SIZE
	.align		4
.L_1:
        /*000c*/ 	.byte	0x04, 0x11
        /*000e*/ 	.short	(.L_3 - .L_2)
	.align		4
.L_2:
        /*0010*/ 	.word	index@(_Z6MatAddiiPfS_S_)
        /*0014*/ 	.word	0x00000000


	//----- nvinfo : EIATTR_MIN_STACK_SIZE
	.align		4
.L_3:
        /*0018*/ 	.byte	0x04, 0x12
        /*001a*/ 	.short	(.L_5 - .L_4)
	.align		4
.L_4:
        /*001c*/ 	.word	index@(_Z6MatAddiiPfS_S_)
        /*0020*/ 	.word	0x00000000
.L_5:


//--------------------- .nv.compat                --------------------------
	.section	.nv.compat,"",@"SHT_CUDA_COMPAT_INFO"
	.align	4
        /*0000*/ 	.byte	0x02, 0x09, 0x00, 0x00, 0x02, 0x02, 0x01, 0x00, 0x02, 0x05, 0x05, 0x00, 0x03, 0x07, 0x01, 0x01
        /*0010*/ 	.byte	0x02, 0x03, 0x00, 0x00, 0x02, 0x06, 0x01, 0x00, 0x04, 0x0b, 0x08, 0x00, 0x09, 0x00, 0x00, 0x00
        /*0020*/ 	.byte	0x00, 0x00, 0x00, 0x00


//--------------------- .nv.info._Z6MatAddiiPfS_S_ --------------------------
	.section	.nv.info._Z6MatAddiiPfS_S_,"",@"SHT_CUDA_INFO"
	.sectionflags	@""
	.align	4


	//----- nvinfo : EIATTR_CUDA_API_VERSION
	.align		4
        /*0000*/ 	.byte	0x04, 0x37
        /*0002*/ 	.short	(.L_7 - .L_6)
.L_6:
        /*0004*/ 	.word	0x00000082


	//----- nvinfo : EIATTR_KPARAM_INFO
	.align		4
.L_7:
        /*0008*/ 	.byte	0x04, 0x17
        /*000a*/ 	.short	(.L_9 - .L_8)
.L_8:
        /*000c*/ 	.word	0x00000000
        /*0010*/ 	.short	0x0004
        /*0012*/ 	.short	0x0018
        /*0014*/ 	.byte	0x00, 0xf5, 0x21, 0x00


	//----- nvinfo : EIATTR_KPARAM_INFO
	.align		4
.L_9:
        /*0018*/ 	.byte	0x04, 0x17
        /*001a*/ 	.short	(.L_11 - .L_10)
.L_10:
        /*001c*/ 	.word	0x00000000
        /*0020*/ 	.short	0x0003
        /*0022*/ 	.short	0x0010
        /*0024*/ 	.byte	0x00, 0xf5, 0x21, 0x00


	//----- nvinfo : EIATTR_KPARAM_INFO
	.align		4
.L_11:
        /*0028*/ 	.byte	0x04, 0x17
        /*002a*/ 	.short	(.L_13 - .L_12)
.L_12:
        /*002c*/ 	.word	0x00000000
        /*0030*/ 	.short	0x0002
        /*0032*/ 	.short	0x0008
        /*0034*/ 	.byte	0x00, 0xf5, 0x21, 0x00


	//----- nvinfo : EIATTR_KPARAM_INFO
	.align		4
.L_13:
        /*0038*/ 	.byte	0x04, 0x17
        /*003a*/ 	.short	(.L_15 - .L_14)
.L_14:
        /*003c*/ 	.word	0x00000000
        /*0040*/ 	.short	0x0001
        /*0042*/ 	.short	0x0004
        /*0044*/ 	.byte	0x00, 0xf0, 0x11, 0x00


	//----- nvinfo : EIATTR_KPARAM_INFO
	.align		4
.L_15:
        /*0048*/ 	.byte	0x04, 0x17
        /*004a*/ 	.short	(.L_17 - .L_16)
.L_16:
        /*004c*/ 	.word	0x00000000
        /*0050*/ 	.short	0x0000
        /*0052*/ 	.short	0x0000
        /*0054*/ 	.byte	0x00, 0xf0, 0x11, 0x00


	//----- nvinfo : EIATTR_SPARSE_MMA_MASK
	.align		4
.L_17:
        /*0058*/ 	.byte	0x03, 0x50
        /*005a*/ 	.short	0x0000


	//----- nvinfo : EIATTR_MAXREG_COUNT
	.align		4
        /*005c*/ 	.byte	0x03, 0x1b
        /*005e*/ 	.short	0x00ff


	//----- nvinfo : EIATTR_MERCURY_ISA_VERSION
	.align		4
        /*0060*/ 	.byte	0x03, 0x5f
        /*0062*/ 	.short	0x0101


	//----- nvinfo : EIATTR_VRC_CTA_INIT_COUNT
	.align		4
        /*0064*/ 	.byte	0x02, 0x4a
	.zero		1
	.zero		1


	//----- nvinfo : EIATTR_EXIT_INSTR_OFFSETS
	.align		4
        /*0068*/ 	.byte	0x04, 0x1c
        /*006a*/ 	.short	(.L_19 - .L_18)


	//   ....[0]....
.L_18:
        /*006c*/ 	.word	0x000000c0


	//   ....[1]....
        /*0070*/ 	.word	0x00000190


	//----- nvinfo : EIATTR_CBANK_PARAM_SIZE
	.align		4
.L_19:
        /*0074*/ 	.byte	0x03, 0x19
        /*0076*/ 	.short	0x0020


	//----- nvinfo : EIATTR_PARAM_CBANK
	.align		4
        /*0078*/ 	.byte	0x04, 0x0a
        /*007a*/ 	.short	(.L_21 - .L_20)
	.align		4
.L_20:
        /*007c*/ 	.word	index@(.nv.constant0._Z6MatAddiiPfS_S_)
        /*0080*/ 	.short	0x0380
        /*0082*/ 	.short	0x0020


	//----- nvinfo : EIATTR_SW_WAR
	.align		4
.L_21:
        /*0084*/ 	.byte	0x04, 0x36
        /*0086*/ 	.short	(.L_23 - .L_22)
.L_22:
        /*0088*/ 	.word	0x00000008
.L_23:


//--------------------- .nv.callgraph             --------------------------
	.section	.nv.callgraph,"",@"SHT_CUDA_CALLGRAPH"
	.align	4
	.sectionentsize	8
	.align		4
        /*0000*/ 	.word	0x00000000
	.align		4
        /*0004*/ 	.word	0xffffffff
	.align		4
        /*0008*/ 	.word	0x00000000
	.align		4
        /*000c*/ 	.word	0xfffffffe
	.align		4
        /*0010*/ 	.word	0x00000000
	.align		4
        /*0014*/ 	.word	0xfffffffd
	.align		4
        /*0018*/ 	.word	0x00000000
	.align		4
        /*001c*/ 	.word	0xfffffffc


//--------------------- .text._Z6MatAddiiPfS_S_   --------------------------
	.section	.text._Z6MatAddiiPfS_S_,"ax",@progbits
	.align	128
        .global         _Z6MatAddiiPfS_S_
        .type           _Z6MatAddiiPfS_S_,@function
        .size           _Z6MatAddiiPfS_S_,(.L_x_1 - _Z6MatAddiiPfS_S_)
        .other          _Z6MatAddiiPfS_S_,@"STO_CUDA_ENTRY STV_DEFAULT"
_Z6MatAddiiPfS_S_:
.text._Z6MatAddiiPfS_S_:
[----:B------:R-:W-:Y:S01]  /*0000*/  LDC R1, c[0x0][0x37c] ;  /* 0x0000df00ff017b82 */ /* 0x000fe20000000800 */
[----:B------:R-:W0:Y:S07]  /*0010*/  S2R R2, SR_TID.Y ;  /* 0x0000000000027919 */ /* 0x000e2e0000002200 */
[----:B------:R-:W1:Y:S01]  /*0020*/  LDC R0, c[0x0][0x360] ;  /* 0x0000d800ff007b82 */ /* 0x000e620000000800 */
[----:B------:R-:W2:Y:S01]  /*0030*/  LDCU.64 UR6, c[0x0][0x380] ;  /* 0x00007000ff0677ac */ /* 0x000ea20008000a00 */
[----:B------:R-:W1:Y:S06]  /*0040*/  S2R R3, SR_TID.X ;  /* 0x0000000000037919 */ /* 0x000e6c0000002100 */
[----:B------:R-:W0:Y:S08]  /*0050*/  S2UR UR5, SR_CTAID.Y ;  /* 0x00000000000579c3 */ /* 0x000e300000002600 */
[----:B------:R-:W0:Y:S08]  /*0060*/  LDC R7, c[0x0][0x364] ;  /* 0x0000d900ff077b82 */ /* 0x000e300000000800 */
[----:B------:R-:W1:Y:S01]  /*0070*/  S2UR UR4, SR_CTAID.X ;  /* 0x00000000000479c3 */ /* 0x000e620000002500 */
[----:B0-----:R-:W-:-:S05]  /*0080*/  IMAD R7, R7, UR5, R2 ;  /* 0x0000000507077c24 */ /* 0x001fca000f8e0202 */
[----:B--2---:R-:W-:Y:S01]  /*0090*/  ISETP.GE.AND P0, PT, R7, UR7, PT ;  /* 0x0000000707007c0c */ /* 0x004fe2000bf06270 */
[----:B-1----:R-:W-:-:S05]  /*00a0*/  IMAD R0, R0, UR4, R3 ;  /* 0x0000000400007c24 */ /* 0x002fca000f8e0203 */
[----:B------:R-:W-:-:S13]  /*00b0*/  ISETP.GE.OR P0, PT, R0, UR6, P0 ;  /* 0x0000000600007c0c */ /* 0x000fda0008706670 */
[----:B------:R-:W-:Y:S05]  /*00c0*/  @P0 EXIT ;  /* 0x000000000000094d */ /* 0x000fea0003800000 */
[----:B------:R-:W0:Y:S01]  /*00d0*/  LDC.64 R2, c[0x0][0x388] ;  /* 0x0000e200ff027b82 */ /* 0x000e220000000a00 */
[----:B------:R-:W1:Y:S01]  /*00e0*/  LDCU.64 UR4, c[0x0][0x358] ;  /* 0x00006b00ff0477ac */ /* 0x000e620008000a00 */
[----:B------:R-:W-:-:S06]  /*00f0*/  IMAD R9, R7, UR6, R0 ;  /* 0x0000000607097c24 */ /* 0x000fcc000f8e0200 */
[----:B------:R-:W2:Y:S08]  /*0100*/  LDC.64 R4, c[0x0][0x390] ;  /* 0x0000e400ff047b82 */ /* 0x000eb00000000a00 */
[----:B------:R-:W3:Y:S01]  /*0110*/  LDC.64 R6, c[0x0][0x398] ;  /* 0x0000e600ff067b82 */ /* 0x000ee20000000a00 */
[----:B0-----:R-:W-:-:S06]  /*0120*/  IMAD.WIDE R2, R9, 0x4, R2 ;  /* 0x0000000409027825 */ /* 0x001fcc00078e0202 */
[----:B-1----:R-:W4:Y:S01]  /*0130*/  LDG.E R2, desc[UR4][R2.64] ;  /* 0x0000000402027981 */ /* 0x002f22000c1e1900 */
[----:B--2---:R-:W-:-:S06]  /*0140*/  IMAD.WIDE R4, R9, 0x4, R4 ;  /* 0x0000000409047825 */ /* 0x004fcc00078e0204 */
[----:B------:R-:W4:Y:S01]  /*0150*/  LDG.E R5, desc[UR4][R4.64] ;  /* 0x0000000404057981 */ /* 0x000f22000c1e1900 */
[----:B---3--:R-:W-:-:S04]  /*0160*/  IMAD.WIDE R6, R9, 0x4, R6 ;  /* 0x0000000409067825 */ /* 0x008fc800078e0206 */
[----:B----4-:R-:W-:-:S05]  /*0170*/  FADD R9, R2, R5 ;  /* 0x0000000502097221 */ /* 0x010fca0000000000 */
[----:B------:R-:W-:Y:S01]  /*0180*/  STG.E desc[UR4][R6.64], R9 ;  /* 0x0000000906007986 */ /* 0x000fe2000c101904 */
[----:B------:R-:W-:Y:S05]  /*0190*/  EXIT ;  /* 0x000000000000794d */ /* 0x000fea0003800000 */
.L_x_0:
[----:B------:R-:W-:-:S00]  /*01a0*/  BRA `(.L_x_0) ;  /* 0xfffffffc00fc7947 */ /* 0x000fc0000383ffff */
[----:B------:R-:W-:-:S00]  /*01b0*/  NOP ;  /* 0x0000000000007918 */ /* 0x000fc00000000000 */
        /* <DEDUP_REMOVED lines=12> */
.L_x_1:


//--------------------- .nv.shared.reserved.0     --------------------------
	.section	.nv.shared.reserved.0,"aw",@nobits
	.weak		__nv_reservedSMEM_offset_0_alias
	.size		__nv_reservedSMEM_offset_0_alias, 0, 64
	.other		__nv_reservedSMEM_offset_0_alias,@"STO_CUDA_RESERVED_SHARED STV_DEFAULT"
__nv_reservedSMEM_offset_0_alias:
	.zero		0
	.zero		64


//--------------------- .nv.constant0._Z6MatAddiiPfS_S_ --------------------------
	.section	.nv.constant0._Z6MatAddiiPfS_S_,"a",@progbits
	.sectionflags	@""
	.align	4
.nv.constant0._Z6MatAddiiPfS_S_:
	.zero		928


//--------------------- SYMBOLS --------------------------

	.type		.nv.reservedSmem.offset0,@object
	.size		.nv.reservedSmem.offset0,0x4
